	.headerflags	@"EF_CUDA_TEXMODE_UNIFIED EF_CUDA_64BIT_ADDRESS EF_CUDA_ACCELERATORS EF_CUDA_SM90 EF_CUDA_VIRTUAL_SM(EF_CUDA_SM90)"
	.elftype	@"ET_EXEC"


//--------------------- .nv.info                  --------------------------
	.section	.nv.info,"",@"SHT_CUDA_INFO"
	.align	4


	//----- nvinfo : EIATTR_REGCOUNT
	.align		4
        /*0000*/ 	.byte	0x04, 0x2f
        /*0002*/ 	.short	(.L_1 - .L_0)
	.align		4
.L_0:
        /*0004*/ 	.word	index@(triton_poi_fused__softmax_sqrt_1)
        /*0008*/ 	.word	0x00000012


	//----- nvinfo : EIATTR_MIN_STACK_SIZE
	.align		4
.L_1:
        /*000c*/ 	.byte	0x04, 0x12
        /*000e*/ 	.short	(.L_3 - .L_2)
	.align		4
.L_2:
        /*0010*/ 	.word	index@(triton_poi_fused__softmax_sqrt_1)
        /*0014*/ 	.word	0x00000000


	//----- nvinfo : EIATTR_FRAME_SIZE
	.align		4
.L_3:
        /*0018*/ 	.byte	0x04, 0x11
        /*001a*/ 	.short	(.L_5 - .L_4)
	.align		4
.L_4:
        /*001c*/ 	.word	index@(triton_poi_fused__softmax_sqrt_1)
        /*0020*/ 	.word	0x00000000


	//----- nvinfo : EIATTR_MIN_STACK_SIZE
	.align		4
.L_5:
        /*0024*/ 	.byte	0x04, 0x12
        /*0026*/ 	.short	(.L_7 - .L_6)
	.align		4
.L_6:
        /*0028*/ 	.word	index@(triton_poi_fused__softmax_sqrt_1)
        /*002c*/ 	.word	0x00000000
.L_7:


//--------------------- .nv.info.triton_poi_fused__softmax_sqrt_1 --------------------------
	.section	.nv.info.triton_poi_fused__softmax_sqrt_1,"",@"SHT_CUDA_INFO"
	.sectionflags	@""
	.align	4


	//----- nvinfo : EIATTR_CUDA_API_VERSION
	.align		4
        /*0000*/ 	.byte	0x04, 0x37
        /*0002*/ 	.short	(.L_9 - .L_8)
.L_8:
        /*0004*/ 	.word	0x0000007c


	//----- nvinfo : EIATTR_KPARAM_INFO
	.align		4
.L_9:
        /*0008*/ 	.byte	0x04, 0x17
        /*000a*/ 	.short	(.L_11 - .L_10)
.L_10:
        /*000c*/ 	.word	0x00000000
        /*0010*/ 	.short	0x0002
        /*0012*/ 	.short	0x0010
        /*0014*/ 	.byte	0x00, 0xf0, 0x11, 0x00


	//----- nvinfo : EIATTR_KPARAM_INFO
	.align		4
.L_11:
        /*0018*/ 	.byte	0x04, 0x17
        /*001a*/ 	.short	(.L_13 - .L_12)
.L_12:
        /*001c*/ 	.word	0x00000000
        /*0020*/ 	.short	0x0001
        /*0022*/ 	.short	0x0008
        /*0024*/ 	.byte	0x00, 0xf4, 0x21, 0x00


	//----- nvinfo : EIATTR_KPARAM_INFO
	.align		4
.L_13:
        /*0028*/ 	.byte	0x04, 0x17
        /*002a*/ 	.short	(.L_15 - .L_14)
.L_14:
        /*002c*/ 	.word	0x00000000
        /*0030*/ 	.short	0x0000
        /*0032*/ 	.short	0x0000
        /*0034*/ 	.byte	0x00, 0xf4, 0x21, 0x00


	//----- nvinfo : EIATTR_SPARSE_MMA_MASK
	.align		4
.L_15:
        /*0038*/ 	.byte	0x03, 0x50
        /*003a*/ 	.short	0x0000


	//----- nvinfo : EIATTR_MAXREG_COUNT
	.align		4
        /*003c*/ 	.byte	0x03, 0x1b
        /*003e*/ 	.short	0x00ff


	//----- nvinfo : EIATTR_EXIT_INSTR_OFFSETS
	.align		4
        /*0040*/ 	.byte	0x04, 0x1c
        /*0042*/ 	.short	(.L_17 - .L_16)


	//   ....[0]....
.L_16:
        /*0044*/ 	.word	0x00000400


	//   ....[1]....
        /*0048*/ 	.word	0x00000420


	//----- nvinfo : EIATTR_REQNTID
	.align		4
.L_17:
        /*004c*/ 	.byte	0x04, 0x10
        /*004e*/ 	.short	(.L_19 - .L_18)
.L_18:
        /*0050*/ 	.word	0x00000080
        /*0054*/ 	.word	0x00000001
        /*0058*/ 	.word	0x00000001


	//----- nvinfo : EIATTR_CBANK_PARAM_SIZE
	.align		4
.L_19:
        /*005c*/ 	.byte	0x03, 0x19
        /*005e*/ 	.short	0x0014


	//----- nvinfo : EIATTR_PARAM_CBANK
	.align		4
        /*0060*/ 	.byte	0x04, 0x0a
        /*0062*/ 	.short	(.L_21 - .L_20)
	.align		4
.L_20:
        /*0064*/ 	.word	index@(.nv.constant0.triton_poi_fused__softmax_sqrt_1)
        /*0068*/ 	.short	0x0210
        /*006a*/ 	.short	0x0014


	//----- nvinfo : EIATTR_SW_WAR
	.align		4
.L_21:
        /*006c*/ 	.byte	0x04, 0x36
        /*006e*/ 	.short	(.L_23 - .L_22)
.L_22:
        /*0070*/ 	.word	0x00000008
.L_23:


//--------------------- .nv.callgraph             --------------------------
	.section	.nv.callgraph,"",@"SHT_CUDA_CALLGRAPH"
	.align	4
	.sectionentsize	8
	.align		4
        /*0000*/ 	.word	0x00000000
	.align		4
        /*0004*/ 	.word	0xffffffff
	.align		4
        /*0008*/ 	.word	0x00000000
	.align		4
        /*000c*/ 	.word	0xfffffffe
	.align		4
        /*0010*/ 	.word	0x00000000
	.align		4
        /*0014*/ 	.word	0xfffffffd
	.align		4
        /*0018*/ 	.word	0x00000000
	.align		4
        /*001c*/ 	.word	0xfffffffc


//--------------------- .text.triton_poi_fused__softmax_sqrt_1 --------------------------
	.section	.text.triton_poi_fused__softmax_sqrt_1,"ax",@progbits
	.align	128
        .global         triton_poi_fused__softmax_sqrt_1
        .type           triton_poi_fused__softmax_sqrt_1,@function
        .size           triton_poi_fused__softmax_sqrt_1,(.L_x_1 - triton_poi_fused__softmax_sqrt_1)
        .other          triton_poi_fused__softmax_sqrt_1,@"STO_CUDA_ENTRY STV_DEFAULT"
triton_poi_fused__softmax_sqrt_1:
.text.triton_poi_fused__softmax_sqrt_1:
[----:B------:R-:W0:Y:S02]  /*0000*/  LDC R1, c[0x0][0x28] ;  /* 0x00000a00ff017b82 */ /* 0x000e240000000800 */
[----:B------:R-:W1:Y:S01]  /*0010*/  S2R R0, SR_TID.X ;  /* 0x0000000000007919 */ /* 0x000e620000002100 */
[----:B------:R-:W2:Y:S01]  /*0020*/  LDC.64 R2, c[0x0][0x210] ;  /* 0x00008400ff027b82 */ /* 0x000ea20000000a00 */
[----:B------:R-:W-:Y:S01]  /*0030*/  CS2R R14, SRZ ;  /* 0x00000000000e7805 */ /* 0x000fe2000001ff00 */
[----:B------:R-:W-:Y:S01]  /*0040*/  ULDC.64 UR4, c[0x0][0x208] ;  /* 0x0000820000047ab9 */ /* 0x000fe20000000a00 */
[----:B------:R-:W3:Y:S01]  /*0050*/  S2R R5, SR_CTAID.X ;  /* 0x0000000000057919 */ /* 0x000ee20000002500 */
[----:B-1----:R-:W-:Y:S01]  /*0060*/  IMAD.SHL.U32 R0, R0, 0x2, RZ ;  /* 0x0000000200007824 */ /* 0x002fe200078e00ff */
[----:B---3--:R-:W-:-:S04]  /*0070*/  SHF.R.S32.HI R4, RZ, 0x17, R5 ;  /* 0x00000017ff047819 */ /* 0x008fc80000011405 */
[----:B------:R-:W-:Y:S02]  /*0080*/  LOP3.LUT R0, R0, 0xfe, RZ, 0xc0, !PT ;  /* 0x000000fe00007812 */ /* 0x000fe400078ec0ff */
[----:B------:R-:W-:-:S03]  /*0090*/  SGXT R4, R4, 0x1 ;  /* 0x000000010404781a */ /* 0x000fc60000000200 */
[----:B------:R-:W-:-:S05]  /*00a0*/  IMAD R5, R5, 0x100, R0 ;  /* 0x0000010005057824 */ /* 0x000fca00078e0200 */
[----:B------:R-:W-:Y:S02]  /*00b0*/  LEA.HI R4, R4, R5, RZ, 0x2 ;  /* 0x0000000504047211 */ /* 0x000fe400078f10ff */
[----:B------:R-:W-:Y:S02]  /*00c0*/  ISETP.GE.AND P0, PT, R5, 0x100, PT ;  /* 0x000001000500780c */ /* 0x000fe40003f06270 */
[----:B------:R-:W-:-:S05]  /*00d0*/  LOP3.LUT R7, R4, 0xfffffffc, RZ, 0xc0, !PT ;  /* 0xfffffffc04077812 */ /* 0x000fca00078ec0ff */
[----:B--2---:R-:W-:-:S06]  /*00e0*/  IMAD.WIDE R6, R7, 0x4, R2 ;  /* 0x0000000407067825 */ /* 0x004fcc00078e0202 */
[----:B------:R-:W2:Y:S01]  /*00f0*/  @!P0 LDG.E.EL R15, desc[UR4][R6.64] ;  /* 0x00000004060f8981 */ /* 0x000ea2000c2e1900 */
[----:B------:R-:W-:-:S03]  /*0100*/  IMAD.MOV.U32 R0, RZ, RZ, RZ ;  /* 0x000000ffff007224 */ /* 0x000fc600078e00ff */
[----:B------:R-:W3:Y:S01]  /*0110*/  @!P0 LDG.E.EL R14, desc[UR4][R6.64] ;  /* 0x00000004060e8981 */ /* 0x000ee2000c2e1900 */
[----:B------:R-:W-:Y:S01]  /*0120*/  IMAD.MOV.U32 R4, RZ, RZ, RZ ;  /* 0x000000ffff047224 */ /* 0x000fe200078e00ff */
[----:B------:R-:W-:Y:S02]  /*0130*/  CS2R R10, SRZ ;  /* 0x00000000000a7805 */ /* 0x000fe4000001ff00 */
[----:B------:R-:W4:Y:S04]  /*0140*/  @!P0 LDG.E.EL R0, desc[UR4][R6.64+0x4] ;  /* 0x0000040406008981 */ /* 0x000f28000c2e1900 */
[----:B------:R-:W5:Y:S04]  /*0150*/  @!P0 LDG.E.EL R4, desc[UR4][R6.64+0x4] ;  /* 0x0000040406048981 */ /* 0x000f68000c2e1900 */
[----:B------:R-:W5:Y:S04]  /*0160*/  @!P0 LDG.E.EL R10, desc[UR4][R6.64+0x8] ;  /* 0x00000804060a8981 */ /* 0x000f68000c2e1900 */
[----:B------:R-:W5:Y:S01]  /*0170*/  @!P0 LDG.E.EL R11, desc[UR4][R6.64+0x8] ;  /* 0x00000804060b8981 */ /* 0x000f62000c2e1900 */
[----:B------:R-:W-:-:S06]  /*0180*/  CS2R R12, SRZ ;  /* 0x00000000000c7805 */ /* 0x000fcc000001ff00 */
[----:B------:R-:W5:Y:S04]  /*0190*/  @!P0 LDG.E.EL R12, desc[UR4][R6.64+0xc] ;  /* 0x00000c04060c8981 */ /* 0x000f68000c2e1900 */
[----:B------:R-:W5:Y:S01]  /*01a0*/  @!P0 LDG.E.EL R13, desc[UR4][R6.64+0xc] ;  /* 0x00000c04060d8981 */ /* 0x000f62000c2e1900 */
[----:B------:R-:W-:Y:S01]  /*01b0*/  CS2R R8, SRZ ;  /* 0x0000000000087805 */ /* 0x000fe2000001ff00 */
[----:B------:R-:W-:-:S05]  /*01c0*/  IMAD.WIDE R2, R5, 0x4, R2 ;  /* 0x0000000405027825 */ /* 0x000fca00078e0202 */
[----:B------:R1:W5:Y:S02]  /*01d0*/  @!P0 LDG.E.64 R8, desc[UR4][R2.64] ;  /* 0x0000000402088981 */ /* 0x000364000c1e1b00 */
[----:B-1----:R-:W1:Y:S02]  /*01e0*/  LDC.64 R2, c[0x0][0x218] ;  /* 0x00008600ff027b82 */ /* 0x002e640000000a00 */
[----:B-1----:R-:W-:Y:S01]  /*01f0*/  IMAD.WIDE R2, R5, 0x4, R2 ;  /* 0x0000000405027825 */ /* 0x002fe200078e0202 */
[C---:B--2---:R-:W-:Y:S02]  /*0200*/  FSETP.NAN.AND P3, PT, R15.reuse, R15, PT ;  /* 0x0000000f0f00720b */ /* 0x044fe40003f68000 */
[C---:B---3--:R-:W-:Y:S02]  /*0210*/  FSETP.NAN.AND P4, PT, R14.reuse, R14, PT ;  /* 0x0000000e0e00720b */ /* 0x048fe40003f88000 */
[----:B----4-:R-:W-:Y:S02]  /*0220*/  FSETP.GT.AND P1, PT, R15, R0, PT ;  /* 0x000000000f00720b */ /* 0x010fe40003f24000 */
[----:B-----5:R-:W-:-:S07]  /*0230*/  FSETP.GT.AND P2, PT, R14, R4, PT ;  /* 0x000000040e00720b */ /* 0x020fce0003f44000 */
[----:B------:R-:W-:Y:S02]  /*0240*/  @!P3 FSEL R15, R15, R0, P1 ;  /* 0x000000000f0fb208 */ /* 0x000fe40000800000 */
[----:B------:R-:W-:Y:S02]  /*0250*/  @!P4 FSEL R14, R14, R4, P2 ;  /* 0x000000040e0ec208 */ /* 0x000fe40001000000 */
[C---:B------:R-:W-:Y:S02]  /*0260*/  FSETP.GT.AND P1, PT, R15.reuse, R10, PT ;  /* 0x0000000a0f00720b */ /* 0x040fe40003f24000 */
[C---:B------:R-:W-:Y:S02]  /*0270*/  FSETP.GT.AND P2, PT, R14.reuse, R11, PT ;  /* 0x0000000b0e00720b */ /* 0x040fe40003f44000 */
[----:B------:R-:W-:Y:S02]  /*0280*/  FSETP.NAN.AND P3, PT, R15, R15, PT ;  /* 0x0000000f0f00720b */ /* 0x000fe40003f68000 */
[----:B------:R-:W-:-:S07]  /*0290*/  FSETP.NAN.AND P4, PT, R14, R14, PT ;  /* 0x0000000e0e00720b */ /* 0x000fce0003f88000 */
[----:B------:R-:W-:Y:S02]  /*02a0*/  @!P1 FSEL R15, R15, R10, P3 ;  /* 0x0000000a0f0f9208 */ /* 0x000fe40001800000 */
[----:B------:R-:W-:Y:S02]  /*02b0*/  @!P2 FSEL R14, R14, R11, P4 ;  /* 0x0000000b0e0ea208 */ /* 0x000fe40002000000 */
[C---:B------:R-:W-:Y:S02]  /*02c0*/  FSETP.GT.AND P1, PT, R15.reuse, R12, PT ;  /* 0x0000000c0f00720b */ /* 0x040fe40003f24000 */
[C---:B------:R-:W-:Y:S02]  /*02d0*/  FSETP.GT.AND P2, PT, R14.reuse, R13, PT ;  /* 0x0000000d0e00720b */ /* 0x040fe40003f44000 */
[----:B------:R-:W-:Y:S02]  /*02e0*/  FSETP.NAN.AND P3, PT, R15, R15, PT ;  /* 0x0000000f0f00720b */ /* 0x000fe40003f68000 */
[----:B------:R-:W-:-:S07]  /*02f0*/  FSETP.NAN.AND P4, PT, R14, R14, PT ;  /* 0x0000000e0e00720b */ /* 0x000fce0003f88000 */
[----:B------:R-:W-:Y:S02]  /*0300*/  @!P1 FSEL R15, R15, R12, P3 ;  /* 0x0000000c0f0f9208 */ /* 0x000fe40001800000 */
[----:B------:R-:W-:-:S03]  /*0310*/  @!P2 FSEL R14, R14, R13, P4 ;  /* 0x0000000d0e0ea208 */ /* 0x000fc60002000000 */
[----:B------:R-:W-:Y:S02]  /*0320*/  FADD R8, -R15, R8 ;  /* 0x000000080f087221 */ /* 0x000fe40000000100 */
[----:B------:R-:W-:Y:S02]  /*0330*/  FADD R9, -R14, R9 ;  /* 0x000000090e097221 */ /* 0x000fe40000000100 */
[----:B------:R-:W-:Y:S02]  /*0340*/  FMUL R8, R8, 0.5 ;  /* 0x3f00000008087820 */ /* 0x000fe40000400000 */
[----:B------:R-:W-:Y:S02]  /*0350*/  FMUL R9, R9, 0.5 ;  /* 0x3f00000009097820 */ /* 0x000fe40000400000 */
[----:B------:R-:W-:Y:S02]  /*0360*/  FMUL R8, R8, 1.4426950216293334961 ;  /* 0x3fb8aa3b08087820 */ /* 0x000fe40000400000 */
[----:B------:R-:W-:-:S03]  /*0370*/  FMUL R9, R9, 1.4426950216293334961 ;  /* 0x3fb8aa3b09097820 */ /* 0x000fc60000400000 */
[----:B------:R-:W-:Y:S02]  /*0380*/  FSETP.GEU.AND P1, PT, R8, -126, PT ;  /* 0xc2fc00000800780b */ /* 0x000fe40003f2e000 */
[----:B------:R-:W-:-:S11]  /*0390*/  FSETP.GEU.AND P2, PT, R9, -126, PT ;  /* 0xc2fc00000900780b */ /* 0x000fd60003f4e000 */
[----:B------:R-:W-:Y:S02]  /*03a0*/  @!P1 FMUL R8, R8, 0.5 ;  /* 0x3f00000008089820 */ /* 0x000fe40000400000 */
[----:B------:R-:W-:Y:S02]  /*03b0*/  @!P2 FMUL R9, R9, 0.5 ;  /* 0x3f0000000909a820 */ /* 0x000fe40000400000 */
[----:B------:R-:W1:Y:S08]  /*03c0*/  MUFU.EX2 R6, R8 ;  /* 0x0000000800067308 */ /* 0x000e700000000800 */
[----:B------:R-:W2:Y:S01]  /*03d0*/  MUFU.EX2 R7, R9 ;  /* 0x0000000900077308 */ /* 0x000ea20000000800 */
[----:B-1----:R-:W-:Y:S01]  /*03e0*/  @!P1 FMUL R6, R6, R6 ;  /* 0x0000000606069220 */ /* 0x002fe20000400000 */
[----:B--2---:R-:W-:Y:S01]  /*03f0*/  @!P2 FMUL R7, R7, R7 ;  /* 0x000000070707a220 */ /* 0x004fe20000400000 */
[----:B------:R-:W-:Y:S06]  /*0400*/  @P0 EXIT ;  /* 0x000000000000094d */ /* 0x000fec0003800000 */
[----:B------:R-:W-:Y:S01]  /*0410*/  STG.E.64 desc[UR4][R2.64], R6 ;  /* 0x0000000602007986 */ /* 0x000fe2000c101b04 */
[----:B------:R-:W-:Y:S05]  /*0420*/  EXIT ;  /* 0x000000000000794d */ /* 0x000fea0003800000 */
.L_x_0:
[----:B------:R-:W-:-:S00]  /*0430*/  BRA `(.L_x_0) ;  /* 0xfffffffc00fc7947 */ /* 0x000fc0000383ffff */
[----:B------:R-:W-:-:S00]  /*0440*/  NOP ;  /* 0x0000000000007918 */ /* 0x000fc00000000000 */
        /* <DEDUP_REMOVED lines=11> */
.L_x_1:


//--------------------- .nv.constant0.triton_poi_fused__softmax_sqrt_1 --------------------------
	.section	.nv.constant0.triton_poi_fused__softmax_sqrt_1,"a",@progbits
	.sectionflags	@""
	.align	4
.nv.constant0.triton_poi_fused__softmax_sqrt_1:
	.zero		548
